//
// Generated by NVIDIA NVVM Compiler
//
// Compiler Build ID: CL-36424714
// Cuda compilation tools, release 13.0, V13.0.88
// Based on NVVM 20.0.0
//

.version 9.0
.target sm_100
.address_size 64

	// .globl	_Z10replicate0iPc

.visible .entry _Z10replicate0iPc(
	.param .u32 _Z10replicate0iPc_param_0,
	.param .u64 .ptr .align 1 _Z10replicate0iPc_param_1
)
{
	.reg .pred 	%p<2>;
	.reg .b16 	%rs<2>;
	.reg .b32 	%r<6>;
	.reg .b64 	%rd<5>;

	ld.param.u32 	%r2, [_Z10replicate0iPc_param_0];
	ld.param.u64 	%rd1, [_Z10replicate0iPc_param_1];
	mov.u32 	%r3, %ctaid.x;
	mov.u32 	%r4, %ntid.x;
	mov.u32 	%r5, %tid.x;
	mad.lo.s32 	%r1, %r3, %r4, %r5;
	setp.ge.u32 	%p1, %r1, %r2;
	@%p1 bra 	$L__BB0_2;
	cvta.to.global.u64 	%rd2, %rd1;
	cvt.u64.u32 	%rd3, %r1;
	add.s64 	%rd4, %rd2, %rd3;
	mov.b16 	%rs1, 0;
	st.global.u8 	[%rd4], %rs1;
$L__BB0_2:
	ret;

}
	// .globl	_Z7mkFlagsiPiPc
.visible .entry _Z7mkFlagsiPiPc(
	.param .u32 _Z7mkFlagsiPiPc_param_0,
	.param .u64 .ptr .align 1 _Z7mkFlagsiPiPc_param_1,
	.param .u64 .ptr .align 1 _Z7mkFlagsiPiPc_param_2
)
{
	.reg .pred 	%p<3>;
	.reg .b16 	%rs<3>;
	.reg .b32 	%r<7>;
	.reg .b64 	%rd<9>;

	ld.param.u32 	%r2, [_Z7mkFlagsiPiPc_param_0];
	ld.param.u64 	%rd2, [_Z7mkFlagsiPiPc_param_1];
	ld.param.u64 	%rd3, [_Z7mkFlagsiPiPc_param_2];
	cvta.to.global.u64 	%rd1, %rd3;
	mov.u32 	%r3, %ctaid.x;
	mov.u32 	%r4, %ntid.x;
	mov.u32 	%r5, %tid.x;
	mad.lo.s32 	%r1, %r3, %r4, %r5;
	setp.ge.u32 	%p1, %r1, %r2;
	@%p1 bra 	$L__BB1_4;
	setp.ne.s32 	%p2, %r1, 0;
	@%p2 bra 	$L__BB1_3;
	mov.b16 	%rs2, 1;
	st.global.u8 	[%rd1], %rs2;
	bra.uni 	$L__BB1_4;
$L__BB1_3:
	add.s32 	%r6, %r1, -1;
	cvta.to.global.u64 	%rd4, %rd2;
	mul.wide.u32 	%rd5, %r6, 4;
	add.s64 	%rd6, %rd4, %rd5;
	ld.global.u32 	%rd7, [%rd6];
	add.s64 	%rd8, %rd1, %rd7;
	mov.b16 	%rs1, 1;
	st.global.u8 	[%rd8], %rs1;
$L__BB1_4:
	ret;

}
	// .globl	_Z10mult_pairsPiPfS0_iS0_
.visible .entry _Z10mult_pairsPiPfS0_iS0_(
	.param .u64 .ptr .align 1 _Z10mult_pairsPiPfS0_iS0__param_0,
	.param .u64 .ptr .align 1 _Z10mult_pairsPiPfS0_iS0__param_1,
	.param .u64 .ptr .align 1 _Z10mult_pairsPiPfS0_iS0__param_2,
	.param .u32 _Z10mult_pairsPiPfS0_iS0__param_3,
	.param .u64 .ptr .align 1 _Z10mult_pairsPiPfS0_iS0__param_4
)
{
	.reg .pred 	%p<2>;
	.reg .b32 	%r<7>;
	.reg .b32 	%f<4>;
	.reg .b64 	%rd<15>;

	ld.param.u64 	%rd1, [_Z10mult_pairsPiPfS0_iS0__param_0];
	ld.param.u64 	%rd2, [_Z10mult_pairsPiPfS0_iS0__param_1];
	ld.param.u64 	%rd3, [_Z10mult_pairsPiPfS0_iS0__param_2];
	ld.param.u32 	%r2, [_Z10mult_pairsPiPfS0_iS0__param_3];
	ld.param.u64 	%rd4, [_Z10mult_pairsPiPfS0_iS0__param_4];
	mov.u32 	%r3, %ctaid.x;
	mov.u32 	%r4, %ntid.x;
	mov.u32 	%r5, %tid.x;
	mad.lo.s32 	%r1, %r3, %r4, %r5;
	setp.ge.u32 	%p1, %r1, %r2;
	@%p1 bra 	$L__BB2_2;
	cvta.to.global.u64 	%rd5, %rd1;
	cvta.to.global.u64 	%rd6, %rd2;
	cvta.to.global.u64 	%rd7, %rd3;
	cvta.to.global.u64 	%rd8, %rd4;
	mul.wide.u32 	%rd9, %r1, 4;
	add.s64 	%rd10, %rd5, %rd9;
	ld.global.u32 	%r6, [%rd10];
	add.s64 	%rd11, %rd6, %rd9;
	ld.global.f32 	%f1, [%rd11];
	mul.wide.u32 	%rd12, %r6, 4;
	add.s64 	%rd13, %rd7, %rd12;
	ld.global.f32 	%f2, [%rd13];
	mul.f32 	%f3, %f1, %f2;
	add.s64 	%rd14, %rd8, %rd9;
	st.global.f32 	[%rd14], %f3;
$L__BB2_2:
	ret;

}
	// .globl	_Z18select_last_in_sgmiPiPfS0_
.visible .entry _Z18select_last_in_sgmiPiPfS0_(
	.param .u32 _Z18select_last_in_sgmiPiPfS0__param_0,
	.param .u64 .ptr .align 1 _Z18select_last_in_sgmiPiPfS0__param_1,
	.param .u64 .ptr .align 1 _Z18select_last_in_sgmiPiPfS0__param_2,
	.param .u64 .ptr .align 1 _Z18select_last_in_sgmiPiPfS0__param_3
)
{
	.reg .pred 	%p<2>;
	.reg .b32 	%r<8>;
	.reg .b32 	%f<2>;
	.reg .b64 	%rd<12>;

	ld.param.u32 	%r2, [_Z18select_last_in_sgmiPiPfS0__param_0];
	ld.param.u64 	%rd1, [_Z18select_last_in_sgmiPiPfS0__param_1];
	ld.param.u64 	%rd2, [_Z18select_last_in_sgmiPiPfS0__param_2];
	ld.param.u64 	%rd3, [_Z18select_last_in_sgmiPiPfS0__param_3];
	mov.u32 	%r3, %ctaid.x;
	mov.u32 	%r4, %ntid.x;
	mov.u32 	%r5, %tid.x;
	mad.lo.s32 	%r1, %r3, %r4, %r5;
	setp.ge.u32 	%p1, %r1, %r2;
	@%p1 bra 	$L__BB3_2;
	cvta.to.global.u64 	%rd4, %rd1;
	cvta.to.global.u64 	%rd5, %rd2;
	cvta.to.global.u64 	%rd6, %rd3;
	mul.wide.u32 	%rd7, %r1, 4;
	add.s64 	%rd8, %rd4, %rd7;
	ld.global.u32 	%r6, [%rd8];
	add.s32 	%r7, %r6, -1;
	mul.wide.u32 	%rd9, %r7, 4;
	add.s64 	%rd10, %rd5, %rd9;
	ld.global.f32 	%f1, [%rd10];
	add.s64 	%rd11, %rd6, %rd7;
	st.global.f32 	[%rd11], %f1;
$L__BB3_2:
	ret;

}


// ===== COMPILED SASS (sm_100) =====

	.target	sm_100

	.elftype	@"ET_EXEC"


//--------------------- .note.nv.tkinfo           --------------------------
	.section	.note.nv.tkinfo,"",@"SHT_NOTE"
	.sectionflags	@"SHF_NOTE_NV_TKINFO"
	.tkinfo
        /*0018*/ 	.word	0x00000002
        /*0030*/ 	.string	""
        /*0030*/ 	.string	"ptxas"
        /*0030*/ 	.string	"Cuda compilation tools, release 13.0, V13.0.88"
        /*0030*/ 	.string	"Build cuda_13.0.r13.0/compiler.36424714_0"
        /*0030*/ 	.string	"-arch sm_100 -m 64 "



//--------------------- .note.nv.cuinfo           --------------------------
	.section	.note.nv.cuinfo,"",@"SHT_NOTE"
	.sectionflags	@"SHF_NOTE_NV_CUINFO"
        /*0018*/ 	.short	0x0002
        /*001a*/ 	.short	0x0064
        /*001c*/ 	.short	0x0082
	.zero		2


//--------------------- .nv.info                  --------------------------
	.section	.nv.info,"",@"SHT_CUDA_INFO"
	.align	4


	//----- nvinfo : EIATTR_REGCOUNT
	.align		4
        /*0000*/ 	.byte	0x04, 0x2f
        /*0002*/ 	.short	(.L_1 - .L_0)
	.align		4
.L_0:
        /*0004*/ 	.word	index@(_Z10replicate0iPc)
        /*0008*/ 	.word	0x00000006


	//----- nvinfo : EIATTR_FRAME_SIZE
	.align		4
.L_1:
        /*000c*/ 	.byte	0x04, 0x11
        /*000e*/ 	.short	(.L_3 - .L_2)
	.align		4
.L_2:
        /*0010*/ 	.word	index@(_Z10replicate0iPc)
        /*0014*/ 	.word	0x00000000


	//----- nvinfo : EIATTR_REGCOUNT
	.align		4
.L_3:
        /*0018*/ 	.byte	0x04, 0x2f
        /*001a*/ 	.short	(.L_5 - .L_4)
	.align		4
.L_4:
        /*001c*/ 	.word	index@(_Z7mkFlagsiPiPc)
        /*0020*/ 	.word	0x00000008


	//----- nvinfo : EIATTR_FRAME_SIZE
	.align		4
.L_5:
        /*0024*/ 	.byte	0x04, 0x11
        /*0026*/ 	.short	(.L_7 - .L_6)
	.align		4
.L_6:
        /*0028*/ 	.word	index@(_Z7mkFlagsiPiPc)
        /*002c*/ 	.word	0x00000000


	//----- nvinfo : EIATTR_REGCOUNT
	.align		4
.L_7:
        /*0030*/ 	.byte	0x04, 0x2f
        /*0032*/ 	.short	(.L_9 - .L_8)
	.align		4
.L_8:
        /*0034*/ 	.word	index@(_Z10mult_pairsPiPfS0_iS0_)
        /*0038*/ 	.word	0x0000000e


	//----- nvinfo : EIATTR_FRAME_SIZE
	.align		4
.L_9:
        /*003c*/ 	.byte	0x04, 0x11
        /*003e*/ 	.short	(.L_11 - .L_10)
	.align		4
.L_10:
        /*0040*/ 	.word	index@(_Z10mult_pairsPiPfS0_iS0_)
        /*0044*/ 	.word	0x00000000


	//----- nvinfo : EIATTR_REGCOUNT
	.align		4
.L_11:
        /*0048*/ 	.byte	0x04, 0x2f
        /*004a*/ 	.short	(.L_13 - .L_12)
	.align		4
.L_12:
        /*004c*/ 	.word	index@(_Z18select_last_in_sgmiPiPfS0_)
        /*0050*/ 	.word	0x0000000c


	//----- nvinfo : EIATTR_FRAME_SIZE
	.align		4
.L_13:
        /*0054*/ 	.byte	0x04, 0x11
        /*0056*/ 	.short	(.L_15 - .L_14)
	.align		4
.L_14:
        /*0058*/ 	.word	index@(_Z18select_last_in_sgmiPiPfS0_)
        /*005c*/ 	.word	0x00000000


	//----- nvinfo : EIATTR_MIN_STACK_SIZE
	.align		4
.L_15:
        /*0060*/ 	.byte	0x04, 0x12
        /*0062*/ 	.short	(.L_17 - .L_16)
	.align		4
.L_16:
        /*0064*/ 	.word	index@(_Z18select_last_in_sgmiPiPfS0_)
        /*0068*/ 	.word	0x00000000


	//----- nvinfo : EIATTR_MIN_STACK_SIZE
	.align		4
.L_17:
        /*006c*/ 	.byte	0x04, 0x12
        /*006e*/ 	.short	(.L_19 - .L_18)
	.align		4
.L_18:
        /*0070*/ 	.word	index@(_Z10mult_pairsPiPfS0_iS0_)
        /*0074*/ 	.word	0x00000000


	//----- nvinfo : EIATTR_MIN_STACK_SIZE
	.align		4
.L_19:
        /*0078*/ 	.byte	0x04, 0x12
        /*007a*/ 	.short	(.L_21 - .L_20)
	.align		4
.L_20:
        /*007c*/ 	.word	index@(_Z7mkFlagsiPiPc)
        /*0080*/ 	.word	0x00000000


	//----- nvinfo : EIATTR_MIN_STACK_SIZE
	.align		4
.L_21:
        /*0084*/ 	.byte	0x04, 0x12
        /*0086*/ 	.short	(.L_23 - .L_22)
	.align		4
.L_22:
        /*0088*/ 	.word	index@(_Z10replicate0iPc)
        /*008c*/ 	.word	0x00000000
.L_23:


//--------------------- .nv.compat                --------------------------
	.section	.nv.compat,"",@"SHT_CUDA_COMPAT_INFO"
	.align	4
        /*0000*/ 	.byte	0x02, 0x09, 0x00, 0x00, 0x02, 0x02, 0x01, 0x00, 0x02, 0x05, 0x05, 0x00, 0x03, 0x07, 0x01, 0x01
        /*0010*/ 	.byte	0x02, 0x03, 0x00, 0x00, 0x02, 0x06, 0x01, 0x00, 0x04, 0x0b, 0x08, 0x00, 0x09, 0x00, 0x00, 0x00
        /*0020*/ 	.byte	0x00, 0x00, 0x00, 0x00


//--------------------- .nv.info._Z18select_last_in_sgmiPiPfS0_ --------------------------
	.section	.nv.info._Z18select_last_in_sgmiPiPfS0_,"",@"SHT_CUDA_INFO"
	.sectionflags	@""
	.align	4


	//----- nvinfo : EIATTR_CUDA_API_VERSION
	.align		4
        /*0000*/ 	.byte	0x04, 0x37
        /*0002*/ 	.short	(.L_25 - .L_24)
.L_24:
        /*0004*/ 	.word	0x00000082


	//----- nvinfo : EIATTR_KPARAM_INFO
	.align		4
.L_25:
        /*0008*/ 	.byte	0x04, 0x17
        /*000a*/ 	.short	(.L_27 - .L_26)
.L_26:
        /*000c*/ 	.word	0x00000000
        /*0010*/ 	.short	0x0003
        /*0012*/ 	.short	0x0018
        /*0014*/ 	.byte	0x00, 0xf5, 0x21, 0x00


	//----- nvinfo : EIATTR_KPARAM_INFO
	.align		4
.L_27:
        /*0018*/ 	.byte	0x04, 0x17
        /*001a*/ 	.short	(.L_29 - .L_28)
.L_28:
        /*001c*/ 	.word	0x00000000
        /*0020*/ 	.short	0x0002
        /*0022*/ 	.short	0x0010
        /*0024*/ 	.byte	0x00, 0xf5, 0x21, 0x00


	//----- nvinfo : EIATTR_KPARAM_INFO
	.align		4
.L_29:
        /*0028*/ 	.byte	0x04, 0x17
        /*002a*/ 	.short	(.L_31 - .L_30)
.L_30:
        /*002c*/ 	.word	0x00000000
        /*0030*/ 	.short	0x0001
        /*0032*/ 	.short	0x0008
        /*0034*/ 	.byte	0x00, 0xf5, 0x21, 0x00


	//----- nvinfo : EIATTR_KPARAM_INFO
	.align		4
.L_31:
        /*0038*/ 	.byte	0x04, 0x17
        /*003a*/ 	.short	(.L_33 - .L_32)
.L_32:
        /*003c*/ 	.word	0x00000000
        /*0040*/ 	.short	0x0000
        /*0042*/ 	.short	0x0000
        /*0044*/ 	.byte	0x00, 0xf0, 0x11, 0x00


	//----- nvinfo : EIATTR_SPARSE_MMA_MASK
	.align		4
.L_33:
        /*0048*/ 	.byte	0x03, 0x50
        /*004a*/ 	.short	0x0000


	//----- nvinfo : EIATTR_MAXREG_COUNT
	.align		4
        /*004c*/ 	.byte	0x03, 0x1b
        /*004e*/ 	.short	0x00ff


	//----- nvinfo : EIATTR_MERCURY_ISA_VERSION
	.align		4
        /*0050*/ 	.byte	0x03, 0x5f
        /*0052*/ 	.short	0x0101


	//----- nvinfo : EIATTR_VRC_CTA_INIT_COUNT
	.align		4
        /*0054*/ 	.byte	0x02, 0x4a
	.zero		1
	.zero		1


	//----- nvinfo : EIATTR_EXIT_INSTR_OFFSETS
	.align		4
        /*0058*/ 	.byte	0x04, 0x1c
        /*005a*/ 	.short	(.L_35 - .L_34)


	//   ....[0]....
.L_34:
        /*005c*/ 	.word	0x00000070


	//   ....[1]....
        /*0060*/ 	.word	0x00000130


	//----- nvinfo : EIATTR_CBANK_PARAM_SIZE
	.align		4
.L_35:
        /*0064*/ 	.byte	0x03, 0x19
        /*0066*/ 	.short	0x0020


	//----- nvinfo : EIATTR_PARAM_CBANK
	.align		4
        /*0068*/ 	.byte	0x04, 0x0a
        /*006a*/ 	.short	(.L_37 - .L_36)
	.align		4
.L_36:
        /*006c*/ 	.word	index@(.nv.constant0._Z18select_last_in_sgmiPiPfS0_)
        /*0070*/ 	.short	0x0380
        /*0072*/ 	.short	0x0020


	//----- nvinfo : EIATTR_SW_WAR
	.align		4
.L_37:
        /*0074*/ 	.byte	0x04, 0x36
        /*0076*/ 	.short	(.L_39 - .L_38)
.L_38:
        /*0078*/ 	.word	0x00000008
.L_39:


//--------------------- .nv.info._Z10mult_pairsPiPfS0_iS0_ --------------------------
	.section	.nv.info._Z10mult_pairsPiPfS0_iS0_,"",@"SHT_CUDA_INFO"
	.sectionflags	@""
	.align	4


	//----- nvinfo : EIATTR_CUDA_API_VERSION
	.align		4
        /*0000*/ 	.byte	0x04, 0x37
        /*0002*/ 	.short	(.L_41 - .L_40)
.L_40:
        /*0004*/ 	.word	0x00000082


	//----- nvinfo : EIATTR_KPARAM_INFO
	.align		4
.L_41:
        /*0008*/ 	.byte	0x04, 0x17
        /*000a*/ 	.short	(.L_43 - .L_42)
.L_42:
        /*000c*/ 	.word	0x00000000
        /*0010*/ 	.short	0x0004
        /*0012*/ 	.short	0x0020
        /*0014*/ 	.byte	0x00, 0xf5, 0x21, 0x00


	//----- nvinfo : EIATTR_KPARAM_INFO
	.align		4
.L_43:
        /*0018*/ 	.byte	0x04, 0x17
        /*001a*/ 	.short	(.L_45 - .L_44)
.L_44:
        /*001c*/ 	.word	0x00000000
        /*0020*/ 	.short	0x0003
        /*0022*/ 	.short	0x0018
        /*0024*/ 	.byte	0x00, 0xf0, 0x11, 0x00


	//----- nvinfo : EIATTR_KPARAM_INFO
	.align		4
.L_45:
        /*0028*/ 	.byte	0x04, 0x17
        /*002a*/ 	.short	(.L_47 - .L_46)
.L_46:
        /*002c*/ 	.word	0x00000000
        /*0030*/ 	.short	0x0002
        /*0032*/ 	.short	0x0010
        /*0034*/ 	.byte	0x00, 0xf5, 0x21, 0x00


	//----- nvinfo : EIATTR_KPARAM_INFO
	.align		4
.L_47:
        /*0038*/ 	.byte	0x04, 0x17
        /*003a*/ 	.short	(.L_49 - .L_48)
.L_48:
        /*003c*/ 	.word	0x00000000
        /*0040*/ 	.short	0x0001
        /*0042*/ 	.short	0x0008
        /*0044*/ 	.byte	0x00, 0xf5, 0x21, 0x00


	//----- nvinfo : EIATTR_KPARAM_INFO
	.align		4
.L_49:
        /*0048*/ 	.byte	0x04, 0x17
        /*004a*/ 	.short	(.L_51 - .L_50)
.L_50:
        /*004c*/ 	.word	0x00000000
        /*0050*/ 	.short	0x0000
        /*0052*/ 	.short	0x0000
        /*0054*/ 	.byte	0x00, 0xf5, 0x21, 0x00


	//----- nvinfo : EIATTR_SPARSE_MMA_MASK
	.align		4
.L_51:
        /*0058*/ 	.byte	0x03, 0x50
        /*005a*/ 	.short	0x0000


	//----- nvinfo : EIATTR_MAXREG_COUNT
	.align		4
        /*005c*/ 	.byte	0x03, 0x1b
        /*005e*/ 	.short	0x00ff


	//----- nvinfo : EIATTR_MERCURY_ISA_VERSION
	.align		4
        /*0060*/ 	.byte	0x03, 0x5f
        /*0062*/ 	.short	0x0101


	//----- nvinfo : EIATTR_VRC_CTA_INIT_COUNT
	.align		4
        /*0064*/ 	.byte	0x02, 0x4a
	.zero		1
	.zero		1


	//----- nvinfo : EIATTR_EXIT_INSTR_OFFSETS
	.align		4
        /*0068*/ 	.byte	0x04, 0x1c
        /*006a*/ 	.short	(.L_53 - .L_52)


	//   ....[0]....
.L_52:
        /*006c*/ 	.word	0x00000070


	//   ....[1]....
        /*0070*/ 	.word	0x00000160


	//----- nvinfo : EIATTR_CBANK_PARAM_SIZE
	.align		4
.L_53:
        /*0074*/ 	.byte	0x03, 0x19
        /*0076*/ 	.short	0x0028


	//----- nvinfo : EIATTR_PARAM_CBANK
	.align		4
        /*0078*/ 	.byte	0x04, 0x0a
        /*007a*/ 	.short	(.L_55 - .L_54)
	.align		4
.L_54:
        /*007c*/ 	.word	index@(.nv.constant0._Z10mult_pairsPiPfS0_iS0_)
        /*0080*/ 	.short	0x0380
        /*0082*/ 	.short	0x0028


	//----- nvinfo : EIATTR_SW_WAR
	.align		4
.L_55:
        /*0084*/ 	.byte	0x04, 0x36
        /*0086*/ 	.short	(.L_57 - .L_56)
.L_56:
        /*0088*/ 	.word	0x00000008
.L_57:


//--------------------- .nv.info._Z7mkFlagsiPiPc  --------------------------
	.section	.nv.info._Z7mkFlagsiPiPc,"",@"SHT_CUDA_INFO"
	.sectionflags	@""
	.align	4


	//----- nvinfo : EIATTR_CUDA_API_VERSION
	.align		4
        /*0000*/ 	.byte	0x04, 0x37
        /*0002*/ 	.short	(.L_59 - .L_58)
.L_58:
        /*0004*/ 	.word	0x00000082


	//----- nvinfo : EIATTR_KPARAM_INFO
	.align		4
.L_59:
        /*0008*/ 	.byte	0x04, 0x17
        /*000a*/ 	.short	(.L_61 - .L_60)
.L_60:
        /*000c*/ 	.word	0x00000000
        /*0010*/ 	.short	0x0002
        /*0012*/ 	.short	0x0010
        /*0014*/ 	.byte	0x00, 0xf5, 0x21, 0x00


	//----- nvinfo : EIATTR_KPARAM_INFO
	.align		4
.L_61:
        /*0018*/ 	.byte	0x04, 0x17
        /*001a*/ 	.short	(.L_63 - .L_62)
.L_62:
        /*001c*/ 	.word	0x00000000
        /*0020*/ 	.short	0x0001
        /*0022*/ 	.short	0x0008
        /*0024*/ 	.byte	0x00, 0xf5, 0x21, 0x00


	//----- nvinfo : EIATTR_KPARAM_INFO
	.align		4
.L_63:
        /*0028*/ 	.byte	0x04, 0x17
        /*002a*/ 	.short	(.L_65 - .L_64)
.L_64:
        /*002c*/ 	.word	0x00000000
        /*0030*/ 	.short	0x0000
        /*0032*/ 	.short	0x0000
        /*0034*/ 	.byte	0x00, 0xf0, 0x11, 0x00


	//----- nvinfo : EIATTR_SPARSE_MMA_MASK
	.align		4
.L_65:
        /*0038*/ 	.byte	0x03, 0x50
        /*003a*/ 	.short	0x0000


	//----- nvinfo : EIATTR_MAXREG_COUNT
	.align		4
        /*003c*/ 	.byte	0x03, 0x1b
        /*003e*/ 	.short	0x00ff


	//----- nvinfo : EIATTR_MERCURY_ISA_VERSION
	.align		4
        /*0040*/ 	.byte	0x03, 0x5f
        /*0042*/ 	.short	0x0101


	//----- nvinfo : EIATTR_VRC_CTA_INIT_COUNT
	.align		4
        /*0044*/ 	.byte	0x02, 0x4a
	.zero		1
	.zero		1


	//----- nvinfo : EIATTR_EXIT_INSTR_OFFSETS
	.align		4
        /*0048*/ 	.byte	0x04, 0x1c
        /*004a*/ 	.short	(.L_67 - .L_66)


	//   ....[0]....
.L_66:
        /*004c*/ 	.word	0x00000070


	//   ....[1]....
        /*0050*/ 	.word	0x000000d0


	//   ....[2]....
        /*0054*/ 	.word	0x00000170


	//----- nvinfo : EIATTR_CBANK_PARAM_SIZE
	.align		4
.L_67:
        /*0058*/ 	.byte	0x03, 0x19
        /*005a*/ 	.short	0x0018


	//----- nvinfo : EIATTR_PARAM_CBANK
	.align		4
        /*005c*/ 	.byte	0x04, 0x0a
        /*005e*/ 	.short	(.L_69 - .L_68)
	.align		4
.L_68:
        /*0060*/ 	.word	index@(.nv.constant0._Z7mkFlagsiPiPc)
        /*0064*/ 	.short	0x0380
        /*0066*/ 	.short	0x0018


	//----- nvinfo : EIATTR_SW_WAR
	.align		4
.L_69:
        /*0068*/ 	.byte	0x04, 0x36
        /*006a*/ 	.short	(.L_71 - .L_70)
.L_70:
        /*006c*/ 	.word	0x00000008
.L_71:


//--------------------- .nv.info._Z10replicate0iPc --------------------------
	.section	.nv.info._Z10replicate0iPc,"",@"SHT_CUDA_INFO"
	.sectionflags	@""
	.align	4


	//----- nvinfo : EIATTR_CUDA_API_VERSION
	.align		4
        /*0000*/ 	.byte	0x04, 0x37
        /*0002*/ 	.short	(.L_73 - .L_72)
.L_72:
        /*0004*/ 	.word	0x00000082


	//----- nvinfo : EIATTR_KPARAM_INFO
	.align		4
.L_73:
        /*0008*/ 	.byte	0x04, 0x17
        /*000a*/ 	.short	(.L_75 - .L_74)
.L_74:
        /*000c*/ 	.word	0x00000000
        /*0010*/ 	.short	0x0001
        /*0012*/ 	.short	0x0008
        /*0014*/ 	.byte	0x00, 0xf5, 0x21, 0x00


	//----- nvinfo : EIATTR_KPARAM_INFO
	.align		4
.L_75:
        /*0018*/ 	.byte	0x04, 0x17
        /*001a*/ 	.short	(.L_77 - .L_76)
.L_76:
        /*001c*/ 	.word	0x00000000
        /*0020*/ 	.short	0x0000
        /*0022*/ 	.short	0x0000
        /*0024*/ 	.byte	0x00, 0xf0, 0x11, 0x00


	//----- nvinfo : EIATTR_SPARSE_MMA_MASK
	.align		4
.L_77:
        /*0028*/ 	.byte	0x03, 0x50
        /*002a*/ 	.short	0x0000


	//----- nvinfo : EIATTR_MAXREG_COUNT
	.align		4
        /*002c*/ 	.byte	0x03, 0x1b
        /*002e*/ 	.short	0x00ff


	//----- nvinfo : EIATTR_MERCURY_ISA_VERSION
	.align		4
        /*0030*/ 	.byte	0x03, 0x5f
        /*0032*/ 	.short	0x0101


	//----- nvinfo : EIATTR_VRC_CTA_INIT_COUNT
	.align		4
        /*0034*/ 	.byte	0x02, 0x4a
	.zero		1
	.zero		1


	//----- nvinfo : EIATTR_EXIT_INSTR_OFFSETS
	.align		4
        /*0038*/ 	.byte	0x04, 0x1c
        /*003a*/ 	.short	(.L_79 - .L_78)


	//   ....[0]....
.L_78:
        /*003c*/ 	.word	0x00000070


	//   ....[1]....
        /*0040*/ 	.word	0x000000d0


	//----- nvinfo : EIATTR_CBANK_PARAM_SIZE
	.align		4
.L_79:
        /*0044*/ 	.byte	0x03, 0x19
        /*0046*/ 	.short	0x0010


	//----- nvinfo : EIATTR_PARAM_CBANK
	.align		4
        /*0048*/ 	.byte	0x04, 0x0a
        /*004a*/ 	.short	(.L_81 - .L_80)
	.align		4
.L_80:
        /*004c*/ 	.word	index@(.nv.constant0._Z10replicate0iPc)
        /*0050*/ 	.short	0x0380
        /*0052*/ 	.short	0x0010


	//----- nvinfo : EIATTR_SW_WAR
	.align		4
.L_81:
        /*0054*/ 	.byte	0x04, 0x36
        /*0056*/ 	.short	(.L_83 - .L_82)
.L_82:
        /*0058*/ 	.word	0x00000008
.L_83:


//--------------------- .nv.callgraph             --------------------------
	.section	.nv.callgraph,"",@"SHT_CUDA_CALLGRAPH"
	.align	4
	.sectionentsize	8
	.align		4
        /*0000*/ 	.word	0x00000000
	.align		4
        /*0004*/ 	.word	0xffffffff
	.align		4
        /*0008*/ 	.word	0x00000000
	.align		4
        /*000c*/ 	.word	0xfffffffe
	.align		4
        /*0010*/ 	.word	0x00000000
	.align		4
        /*0014*/ 	.word	0xfffffffd
	.align		4
        /*0018*/ 	.word	0x00000000
	.align		4
        /*001c*/ 	.word	0xfffffffc


//--------------------- .text._Z18select_last_in_sgmiPiPfS0_ --------------------------
	.section	.text._Z18select_last_in_sgmiPiPfS0_,"ax",@progbits
	.align	128
        .global         _Z18select_last_in_sgmiPiPfS0_
        .type           _Z18select_last_in_sgmiPiPfS0_,@function
        .size           _Z18select_last_in_sgmiPiPfS0_,(.L_x_4 - _Z18select_last_in_sgmiPiPfS0_)
        .other          _Z18select_last_in_sgmiPiPfS0_,@"STO_CUDA_ENTRY STV_DEFAULT"
_Z18select_last_in_sgmiPiPfS0_:
.text._Z18select_last_in_sgmiPiPfS0_:
[----:B------:R-:W-:Y:S01]  /*0000*/  LDC R1, c[0x0][0x37c] ;  /* 0x0000df00ff017b82 */ /* 0x000fe20000000800 */
[----:B------:R-:W0:Y:S07]  /*0010*/  S2R R0, SR_TID.X ;  /* 0x0000000000007919 */ /* 0x000e2e0000002100 */
[----:B------:R-:W0:Y:S01]  /*0020*/  S2UR UR4, SR_CTAID.X ;  /* 0x00000000000479c3 */ /* 0x000e220000002500 */
[----:B------:R-:W1:Y:S07]  /*0030*/  LDCU UR5, c[0x0][0x380] ;  /* 0x00007000ff0577ac */ /* 0x000e6e0008000800 */
[----:B------:R-:W0:Y:S02]  /*0040*/  LDC R9, c[0x0][0x360] ;  /* 0x0000d800ff097b82 */ /* 0x000e240000000800 */
[----:B0-----:R-:W-:-:S05]  /*0050*/  IMAD R9, R9, UR4, R0 ;  /* 0x0000000409097c24 */ /* 0x001fca000f8e0200 */
[----:B-1----:R-:W-:-:S13]  /*0060*/  ISETP.GE.U32.AND P0, PT, R9, UR5, PT ;  /* 0x0000000509007c0c */ /* 0x002fda000bf06070 */
[----:B------:R-:W-:Y:S05]  /*0070*/  @P0 EXIT ;  /* 0x000000000000094d */ /* 0x000fea0003800000 */
[----:B------:R-:W0:Y:S01]  /*0080*/  LDC.64 R2, c[0x0][0x388] ;  /* 0x0000e200ff027b82 */ /* 0x000e220000000a00 */
[----:B------:R-:W1:Y:S07]  /*0090*/  LDCU.64 UR4, c[0x0][0x358] ;  /* 0x00006b00ff0477ac */ /* 0x000e6e0008000a00 */
[----:B------:R-:W2:Y:S01]  /*00a0*/  LDC.64 R4, c[0x0][0x390] ;  /* 0x0000e400ff047b82 */ /* 0x000ea20000000a00 */
[----:B0-----:R-:W-:-:S06]  /*00b0*/  IMAD.WIDE.U32 R2, R9, 0x4, R2 ;  /* 0x0000000409027825 */ /* 0x001fcc00078e0002 */
[----:B-1----:R-:W3:Y:S02]  /*00c0*/  LDG.E R2, desc[UR4][R2.64] ;  /* 0x0000000402027981 */ /* 0x002ee4000c1e1900 */
[----:B---3--:R-:W-:-:S05]  /*00d0*/  IADD3 R7, PT, PT, R2, -0x1, RZ ;  /* 0xffffffff02077810 */ /* 0x008fca0007ffe0ff */
[----:B--2---:R-:W-:Y:S02]  /*00e0*/  IMAD.WIDE.U32 R4, R7, 0x4, R4 ;  /* 0x0000000407047825 */ /* 0x004fe400078e0004 */
[----:B------:R-:W0:Y:S04]  /*00f0*/  LDC.64 R6, c[0x0][0x398] ;  /* 0x0000e600ff067b82 */ /* 0x000e280000000a00 */
[----:B------:R-:W2:Y:S01]  /*0100*/  LDG.E R5, desc[UR4][R4.64] ;  /* 0x0000000404057981 */ /* 0x000ea2000c1e1900 */
[----:B0-----:R-:W-:-:S05]  /*0110*/  IMAD.WIDE.U32 R6, R9, 0x4, R6 ;  /* 0x0000000409067825 */ /* 0x001fca00078e0006 */
[----:B--2---:R-:W-:Y:S01]  /*0120*/  STG.E desc[UR4][R6.64], R5 ;  /* 0x0000000506007986 */ /* 0x004fe2000c101904 */
[----:B------:R-:W-:Y:S05]  /*0130*/  EXIT ;  /* 0x000000000000794d */ /* 0x000fea0003800000 */
.L_x_0:
[----:B------:R-:W-:-:S00]  /*0140*/  BRA `(.L_x_0) ;  /* 0xfffffffc00fc7947 */ /* 0x000fc0000383ffff */
[----:B------:R-:W-:-:S00]  /*0150*/  NOP ;  /* 0x0000000000007918 */ /* 0x000fc00000000000 */
        /* <DEDUP_REMOVED lines=10> */
.L_x_4:


//--------------------- .text._Z10mult_pairsPiPfS0_iS0_ --------------------------
	.section	.text._Z10mult_pairsPiPfS0_iS0_,"ax",@progbits
	.align	128
        .global         _Z10mult_pairsPiPfS0_iS0_
        .type           _Z10mult_pairsPiPfS0_iS0_,@function
        .size           _Z10mult_pairsPiPfS0_iS0_,(.L_x_5 - _Z10mult_pairsPiPfS0_iS0_)
        .other          _Z10mult_pairsPiPfS0_iS0_,@"STO_CUDA_ENTRY STV_DEFAULT"
_Z10mult_pairsPiPfS0_iS0_:
.text._Z10mult_pairsPiPfS0_iS0_:
        /* <DEDUP_REMOVED lines=10> */
[----:B------:R-:W2:Y:S08]  /*00a0*/  LDC.64 R4, c[0x0][0x388] ;  /* 0x0000e200ff047b82 */ /* 0x000eb00000000a00 */
[----:B------:R-:W3:Y:S01]  /*00b0*/  LDC.64 R6, c[0x0][0x390] ;  /* 0x0000e400ff067b82 */ /* 0x000ee20000000a00 */
[----:B0-----:R-:W-:-:S07]  /*00c0*/  IMAD.WIDE.U32 R2, R11, 0x4, R2 ;  /* 0x000000040b027825 */ /* 0x001fce00078e0002 */
[----:B------:R-:W0:Y:S01]  /*00d0*/  LDC.64 R8, c[0x0][0x3a0] ;  /* 0x0000e800ff087b82 */ /* 0x000e220000000a00 */
[----:B-1----:R-:W3:Y:S01]  /*00e0*/  LDG.E R3, desc[UR4][R2.64] ;  /* 0x0000000402037981 */ /* 0x002ee2000c1e1900 */
[----:B--2---:R-:W-:-:S06]  /*00f0*/  IMAD.WIDE.U32 R4, R11, 0x4, R4 ;  /* 0x000000040b047825 */ /* 0x004fcc00078e0004 */
[----:B------:R-:W2:Y:S01]  /*0100*/  LDG.E R4, desc[UR4][R4.64] ;  /* 0x0000000404047981 */ /* 0x000ea2000c1e1900 */
[----:B---3--:R-:W-:-:S06]  /*0110*/  IMAD.WIDE.U32 R6, R3, 0x4, R6 ;  /* 0x0000000403067825 */ /* 0x008fcc00078e0006 */
[----:B------:R-:W2:Y:S01]  /*0120*/  LDG.E R7, desc[UR4][R6.64] ;  /* 0x0000000406077981 */ /* 0x000ea2000c1e1900 */
[----:B0-----:R-:W-:-:S04]  /*0130*/  IMAD.WIDE.U32 R8, R11, 0x4, R8 ;  /* 0x000000040b087825 */ /* 0x001fc800078e0008 */
[----:B--2---:R-:W-:-:S05]  /*0140*/  FMUL R11, R4, R7 ;  /* 0x00000007040b7220 */ /* 0x004fca0000400000 */
[----:B------:R-:W-:Y:S01]  /*0150*/  STG.E desc[UR4][R8.64], R11 ;  /* 0x0000000b08007986 */ /* 0x000fe2000c101904 */
[----:B------:R-:W-:Y:S05]  /*0160*/  EXIT ;  /* 0x000000000000794d */ /* 0x000fea0003800000 */
.L_x_1:
        /* <DEDUP_REMOVED lines=9> */
.L_x_5:


//--------------------- .text._Z7mkFlagsiPiPc     --------------------------
	.section	.text._Z7mkFlagsiPiPc,"ax",@progbits
	.align	128
        .global         _Z7mkFlagsiPiPc
        .type           _Z7mkFlagsiPiPc,@function
        .size           _Z7mkFlagsiPiPc,(.L_x_6 - _Z7mkFlagsiPiPc)
        .other          _Z7mkFlagsiPiPc,@"STO_CUDA_ENTRY STV_DEFAULT"
_Z7mkFlagsiPiPc:
.text._Z7mkFlagsiPiPc:
        /* <DEDUP_REMOVED lines=8> */
[----:B------:R-:W-:Y:S01]  /*0080*/  ISETP.NE.AND P0, PT, R0, RZ, PT ;  /* 0x000000ff0000720c */ /* 0x000fe20003f05270 */
[----:B------:R-:W0:Y:S01]  /*0090*/  LDCU.64 UR4, c[0x0][0x358] ;  /* 0x00006b00ff0477ac */ /* 0x000e220008000a00 */
[----:B------:R-:W-:-:S11]  /*00a0*/  IMAD.MOV.U32 R4, RZ, RZ, 0x1 ;  /* 0x00000001ff047424 */ /* 0x000fd600078e00ff */
[----:B------:R-:W0:Y:S02]  /*00b0*/  @!P0 LDC.64 R2, c[0x0][0x390] ;  /* 0x0000e400ff028b82 */ /* 0x000e240000000a00 */
[----:B0-----:R0:W-:Y:S01]  /*00c0*/  @!P0 STG.E.U8 desc[UR4][R2.64], R4 ;  /* 0x0000000402008986 */ /* 0x0011e2000c101104 */
[----:B------:R-:W-:Y:S05]  /*00d0*/  @!P0 EXIT ;  /* 0x000000000000894d */ /* 0x000fea0003800000 */
[----:B0-----:R-:W0:Y:S01]  /*00e0*/  LDC.64 R2, c[0x0][0x388] ;  /* 0x0000e200ff027b82 */ /* 0x001e220000000a00 */
[----:B------:R-:W-:Y:S01]  /*00f0*/  VIADD R5, R0, 0xffffffff ;  /* 0xffffffff00057836 */ /* 0x000fe20000000000 */
[----:B------:R-:W1:Y:S03]  /*0100*/  LDCU.64 UR6, c[0x0][0x390] ;  /* 0x00007200ff0677ac */ /* 0x000e660008000a00 */
[----:B0-----:R-:W-:-:S06]  /*0110*/  IMAD.WIDE.U32 R2, R5, 0x4, R2 ;  /* 0x0000000405027825 */ /* 0x001fcc00078e0002 */
[----:B------:R-:W1:Y:S01]  /*0120*/  LDG.E R2, desc[UR4][R2.64] ;  /* 0x0000000402027981 */ /* 0x000e62000c1e1900 */
[----:B------:R-:W-:Y:S01]  /*0130*/  HFMA2 R0, -RZ, RZ, 0, 5.9604644775390625e-08 ;  /* 0x00000001ff007431 */ /* 0x000fe200000001ff */
[----:B-1----:R-:W-:-:S04]  /*0140*/  IADD3 R4, P0, PT, R2, UR6, RZ ;  /* 0x0000000602047c10 */ /* 0x002fc8000ff1e0ff */
[----:B------:R-:W-:-:S05]  /*0150*/  IADD3.X R5, PT, PT, RZ, UR7, RZ, P0, !PT ;  /* 0x00000007ff057c10 */ /* 0x000fca00087fe4ff */
[----:B------:R-:W-:Y:S01]  /*0160*/  STG.E.U8 desc[UR4][R4.64], R0 ;  /* 0x0000000004007986 */ /* 0x000fe2000c101104 */
[----:B------:R-:W-:Y:S05]  /*0170*/  EXIT ;  /* 0x000000000000794d */ /* 0x000fea0003800000 */
.L_x_2:
        /* <DEDUP_REMOVED lines=16> */
.L_x_6:


//--------------------- .text._Z10replicate0iPc   --------------------------
	.section	.text._Z10replicate0iPc,"ax",@progbits
	.align	128
        .global         _Z10replicate0iPc
        .type           _Z10replicate0iPc,@function
        .size           _Z10replicate0iPc,(.L_x_7 - _Z10replicate0iPc)
        .other          _Z10replicate0iPc,@"STO_CUDA_ENTRY STV_DEFAULT"
_Z10replicate0iPc:
.text._Z10replicate0iPc:
        /* <DEDUP_REMOVED lines=8> */
[----:B------:R-:W0:Y:S01]  /*0080*/  LDCU.64 UR6, c[0x0][0x388] ;  /* 0x00007100ff0677ac */ /* 0x000e220008000a00 */
[----:B------:R-:W1:Y:S01]  /*0090*/  LDCU.64 UR4, c[0x0][0x358] ;  /* 0x00006b00ff0477ac */ /* 0x000e620008000a00 */
[----:B0-----:R-:W-:-:S04]  /*00a0*/  IADD3 R2, P0, PT, R2, UR6, RZ ;  /* 0x0000000602027c10 */ /* 0x001fc8000ff1e0ff */
[----:B------:R-:W-:-:S05]  /*00b0*/  IADD3.X R3, PT, PT, RZ, UR7, RZ, P0, !PT ;  /* 0x00000007ff037c10 */ /* 0x000fca00087fe4ff */
[----:B-1----:R-:W-:Y:S01]  /*00c0*/  STG.E.U8 desc[UR4][R2.64], RZ ;  /* 0x000000ff02007986 */ /* 0x002fe2000c101104 */
[----:B------:R-:W-:Y:S05]  /*00d0*/  EXIT ;  /* 0x000000000000794d */ /* 0x000fea0003800000 */
.L_x_3:
        /* <DEDUP_REMOVED lines=10> */
.L_x_7:


//--------------------- .nv.shared.reserved.0     --------------------------
	.section	.nv.shared.reserved.0,"aw",@nobits
	.weak		__nv_reservedSMEM_offset_0_alias
	.size		__nv_reservedSMEM_offset_0_alias, 0, 64
	.other		__nv_reservedSMEM_offset_0_alias,@"STO_CUDA_RESERVED_SHARED STV_DEFAULT"
__nv_reservedSMEM_offset_0_alias:
	.zero		0
	.zero		64


//--------------------- .nv.constant0._Z18select_last_in_sgmiPiPfS0_ --------------------------
	.section	.nv.constant0._Z18select_last_in_sgmiPiPfS0_,"a",@progbits
	.sectionflags	@""
	.align	4
.nv.constant0._Z18select_last_in_sgmiPiPfS0_:
	.zero		928


//--------------------- .nv.constant0._Z10mult_pairsPiPfS0_iS0_ --------------------------
	.section	.nv.constant0._Z10mult_pairsPiPfS0_iS0_,"a",@progbits
	.sectionflags	@""
	.align	4
.nv.constant0._Z10mult_pairsPiPfS0_iS0_:
	.zero		936


//--------------------- .nv.constant0._Z7mkFlagsiPiPc --------------------------
	.section	.nv.constant0._Z7mkFlagsiPiPc,"a",@progbits
	.sectionflags	@""
	.align	4
.nv.constant0._Z7mkFlagsiPiPc:
	.zero		920


//--------------------- .nv.constant0._Z10replicate0iPc --------------------------
	.section	.nv.constant0._Z10replicate0iPc,"a",@progbits
	.sectionflags	@""
	.align	4
.nv.constant0._Z10replicate0iPc:
	.zero		912


//--------------------- SYMBOLS --------------------------

	.type		.nv.reservedSmem.offset0,@object
	.size		.nv.reservedSmem.offset0,0x4
